//
// Generated by NVIDIA NVVM Compiler
//
// Compiler Build ID: CL-36424714
// Cuda compilation tools, release 13.0, V13.0.88
// Based on NVVM 20.0.0
//

.version 9.0
.target sm_100
.address_size 64

	// .globl	_Z12evaluate_gpuiiPK4NodePhi

.visible .entry _Z12evaluate_gpuiiPK4NodePhi(
	.param .u32 _Z12evaluate_gpuiiPK4NodePhi_param_0,
	.param .u32 _Z12evaluate_gpuiiPK4NodePhi_param_1,
	.param .u64 .ptr .align 1 _Z12evaluate_gpuiiPK4NodePhi_param_2,
	.param .u64 .ptr .align 1 _Z12evaluate_gpuiiPK4NodePhi_param_3,
	.param .u32 _Z12evaluate_gpuiiPK4NodePhi_param_4
)
{
	.local .align 1 .b8 	__local_depot0[21];
	.reg .b64 	%SP;
	.reg .b64 	%SPL;
	.reg .pred 	%p<12>;
	.reg .b16 	%rs<43>;
	.reg .b32 	%r<32>;
	.reg .b64 	%rd<16>;

	mov.u64 	%SPL, __local_depot0;
	ld.param.u32 	%r12, [_Z12evaluate_gpuiiPK4NodePhi_param_0];
	ld.param.u32 	%r13, [_Z12evaluate_gpuiiPK4NodePhi_param_1];
	ld.param.u64 	%rd3, [_Z12evaluate_gpuiiPK4NodePhi_param_3];
	ld.param.u32 	%r14, [_Z12evaluate_gpuiiPK4NodePhi_param_4];
	add.u64 	%rd1, %SPL, 0;
	mov.u32 	%r15, %ctaid.x;
	mov.u32 	%r16, %ntid.x;
	mov.u32 	%r17, %tid.x;
	mad.lo.s32 	%r1, %r15, %r16, %r17;
	setp.ge.s32 	%p2, %r1, %r14;
	@%p2 bra 	$L__BB0_10;
	ld.param.u64 	%rd15, [_Z12evaluate_gpuiiPK4NodePhi_param_2];
	cvta.to.global.u64 	%rd5, %rd15;
	div.s32 	%r18, %r1, %r12;
	mul.lo.s32 	%r19, %r18, %r12;
	sub.s32 	%r20, %r1, %r19;
	mul.wide.s32 	%rd6, %r18, 21;
	add.s64 	%rd7, %rd5, %rd6;
	ld.global.u8 	%rs1, [%rd7];
	ld.global.u8 	%rs10, [%rd7+1];
	ld.global.u8 	%rs11, [%rd7+2];
	ld.global.u8 	%rs12, [%rd7+3];
	ld.global.u8 	%rs13, [%rd7+4];
	ld.global.u8 	%rs14, [%rd7+5];
	ld.global.u8 	%rs15, [%rd7+6];
	ld.global.u8 	%rs16, [%rd7+7];
	ld.global.u8 	%rs17, [%rd7+8];
	ld.global.u8 	%rs18, [%rd7+9];
	ld.global.u8 	%rs19, [%rd7+10];
	ld.global.u8 	%rs20, [%rd7+11];
	ld.global.u8 	%rs21, [%rd7+12];
	ld.global.u8 	%rs22, [%rd7+13];
	ld.global.u8 	%rs23, [%rd7+14];
	ld.global.u8 	%rs24, [%rd7+15];
	ld.global.u8 	%rs25, [%rd7+16];
	ld.global.u8 	%rs26, [%rd7+17];
	ld.global.u8 	%rs27, [%rd7+18];
	ld.global.u8 	%rs28, [%rd7+19];
	ld.global.u8 	%rs29, [%rd7+20];
	st.local.u8 	[%rd1], %rs1;
	st.local.u8 	[%rd1+1], %rs10;
	st.local.u8 	[%rd1+2], %rs11;
	st.local.u8 	[%rd1+3], %rs12;
	st.local.u8 	[%rd1+4], %rs13;
	st.local.u8 	[%rd1+5], %rs14;
	st.local.u8 	[%rd1+6], %rs15;
	st.local.u8 	[%rd1+7], %rs16;
	st.local.u8 	[%rd1+8], %rs17;
	st.local.u8 	[%rd1+9], %rs18;
	st.local.u8 	[%rd1+10], %rs19;
	st.local.u8 	[%rd1+11], %rs20;
	st.local.u8 	[%rd1+12], %rs21;
	st.local.u8 	[%rd1+13], %rs22;
	st.local.u8 	[%rd1+14], %rs23;
	st.local.u8 	[%rd1+15], %rs24;
	st.local.u8 	[%rd1+16], %rs25;
	st.local.u8 	[%rd1+17], %rs26;
	st.local.u8 	[%rd1+18], %rs27;
	st.local.u8 	[%rd1+19], %rs28;
	st.local.u8 	[%rd1+20], %rs29;
	cvt.s64.s32 	%rd8, %r20;
	add.s64 	%rd9, %rd1, %rd8;
	ld.local.u8 	%rs2, [%rd9+1];
	cvt.u32.u16 	%r21, %rs1;
	and.b32  	%r2, %r21, 255;
	setp.lt.s32 	%p3, %r20, %r2;
	@%p3 bra 	$L__BB0_10;
	setp.eq.s16 	%p4, %rs1, 0;
	mov.b16 	%rs40, 1;
	@%p4 bra 	$L__BB0_9;
	cvt.u32.u16 	%r22, %rs2;
	and.b32  	%r3, %r22, 255;
	setp.lt.s32 	%p5, %r13, 1;
	@%p5 bra 	$L__BB0_9;
	and.b32  	%r4, %r13, 3;
	and.b32  	%r24, %r13, 2147483644;
	neg.s32 	%r5, %r24;
	add.s32 	%r6, %r3, %r2;
	sub.s32 	%r7, %r3, %r2;
	mov.b16 	%rs40, 1;
	mov.b32 	%r30, 0;
$L__BB0_5:
	setp.lt.u32 	%p6, %r13, 4;
	add.s32 	%r9, %r30, 1;
	cvt.u64.u32 	%rd10, %r30;
	add.s64 	%rd11, %rd1, %rd10;
	ld.local.u8 	%rs35, [%rd11+1];
	cvt.u32.u16 	%r25, %rs35;
	and.b32  	%r26, %r25, 255;
	add.s32 	%r27, %r7, %r30;
	setp.ne.s32 	%p7, %r27, %r26;
	sub.s32 	%r29, %r6, %r30;
	setp.ne.s32 	%p8, %r29, %r26;
	and.pred  	%p1, %p7, %p8;
	@%p6 bra 	$L__BB0_8;
	mov.u32 	%r31, %r5;
$L__BB0_7:
	selp.b16 	%rs40, %rs40, 0, %p1;
	add.s32 	%r31, %r31, 4;
	setp.ne.s32 	%p9, %r31, 0;
	@%p9 bra 	$L__BB0_7;
$L__BB0_8:
	setp.eq.s32 	%p10, %r4, 0;
	selp.b16 	%rs37, %rs40, 0, %p1;
	selp.b16 	%rs40, %rs40, %rs37, %p10;
	setp.ne.s32 	%p11, %r9, %r2;
	mov.u32 	%r30, %r9;
	@%p11 bra 	$L__BB0_5;
$L__BB0_9:
	cvt.s64.s32 	%rd12, %r1;
	cvta.to.global.u64 	%rd13, %rd3;
	add.s64 	%rd14, %rd13, %rd12;
	st.global.u8 	[%rd14], %rs40;
$L__BB0_10:
	ret;

}


// ===== COMPILED SASS (sm_100) =====

	.target	sm_100

	.elftype	@"ET_EXEC"


//--------------------- .note.nv.tkinfo           --------------------------
	.section	.note.nv.tkinfo,"",@"SHT_NOTE"
	.sectionflags	@"SHF_NOTE_NV_TKINFO"
	.tkinfo
        /*0018*/ 	.word	0x00000002
        /*0030*/ 	.string	""
        /*0030*/ 	.string	"ptxas"
        /*0030*/ 	.string	"Cuda compilation tools, release 13.0, V13.0.88"
        /*0030*/ 	.string	"Build cuda_13.0.r13.0/compiler.36424714_0"
        /*0030*/ 	.string	"-arch sm_100 -m 64 "



//--------------------- .note.nv.cuinfo           --------------------------
	.section	.note.nv.cuinfo,"",@"SHT_NOTE"
	.sectionflags	@"SHF_NOTE_NV_CUINFO"
        /*0018*/ 	.short	0x0002
        /*001a*/ 	.short	0x0064
        /*001c*/ 	.short	0x0082
	.zero		2


//--------------------- .nv.info                  --------------------------
	.section	.nv.info,"",@"SHT_CUDA_INFO"
	.align	4


	//----- nvinfo : EIATTR_REGCOUNT
	.align		4
        /*0000*/ 	.byte	0x04, 0x2f
        /*0002*/ 	.short	(.L_1 - .L_0)
	.align		4
.L_0:
        /*0004*/ 	.word	index@(_Z12evaluate_gpuiiPK4NodePhi)
        /*0008*/ 	.word	0x00000020


	//----- nvinfo : EIATTR_FRAME_SIZE
	.align		4
.L_1:
        /*000c*/ 	.byte	0x04, 0x11
        /*000e*/ 	.short	(.L_3 - .L_2)
	.align		4
.L_2:
        /*0010*/ 	.word	index@(_Z12evaluate_gpuiiPK4NodePhi)
        /*0014*/ 	.word	0x00000018


	//----- nvinfo : EIATTR_MIN_STACK_SIZE
	.align		4
.L_3:
        /*0018*/ 	.byte	0x04, 0x12
        /*001a*/ 	.short	(.L_5 - .L_4)
	.align		4
.L_4:
        /*001c*/ 	.word	index@(_Z12evaluate_gpuiiPK4NodePhi)
        /*0020*/ 	.word	0x00000018
.L_5:


//--------------------- .nv.compat                --------------------------
	.section	.nv.compat,"",@"SHT_CUDA_COMPAT_INFO"
	.align	4
        /*0000*/ 	.byte	0x02, 0x09, 0x00, 0x00, 0x02, 0x02, 0x01, 0x00, 0x02, 0x05, 0x05, 0x00, 0x03, 0x07, 0x01, 0x01
        /*0010*/ 	.byte	0x02, 0x03, 0x00, 0x00, 0x02, 0x06, 0x01, 0x00, 0x04, 0x0b, 0x08, 0x00, 0x09, 0x00, 0x00, 0x00
        /*0020*/ 	.byte	0x00, 0x00, 0x00, 0x00


//--------------------- .nv.info._Z12evaluate_gpuiiPK4NodePhi --------------------------
	.section	.nv.info._Z12evaluate_gpuiiPK4NodePhi,"",@"SHT_CUDA_INFO"
	.sectionflags	@""
	.align	4


	//----- nvinfo : EIATTR_CUDA_API_VERSION
	.align		4
        /*0000*/ 	.byte	0x04, 0x37
        /*0002*/ 	.short	(.L_7 - .L_6)
.L_6:
        /*0004*/ 	.word	0x00000082


	//----- nvinfo : EIATTR_KPARAM_INFO
	.align		4
.L_7:
        /*0008*/ 	.byte	0x04, 0x17
        /*000a*/ 	.short	(.L_9 - .L_8)
.L_8:
        /*000c*/ 	.word	0x00000000
        /*0010*/ 	.short	0x0004
        /*0012*/ 	.short	0x0018
        /*0014*/ 	.byte	0x00, 0xf0, 0x11, 0x00


	//----- nvinfo : EIATTR_KPARAM_INFO
	.align		4
.L_9:
        /*0018*/ 	.byte	0x04, 0x17
        /*001a*/ 	.short	(.L_11 - .L_10)
.L_10:
        /*001c*/ 	.word	0x00000000
        /*0020*/ 	.short	0x0003
        /*0022*/ 	.short	0x0010
        /*0024*/ 	.byte	0x00, 0xf5, 0x21, 0x00


	//----- nvinfo : EIATTR_KPARAM_INFO
	.align		4
.L_11:
        /*0028*/ 	.byte	0x04, 0x17
        /*002a*/ 	.short	(.L_13 - .L_12)
.L_12:
        /*002c*/ 	.word	0x00000000
        /*0030*/ 	.short	0x0002
        /*0032*/ 	.short	0x0008
        /*0034*/ 	.byte	0x00, 0xf5, 0x21, 0x00


	//----- nvinfo : EIATTR_KPARAM_INFO
	.align		4
.L_13:
        /*0038*/ 	.byte	0x04, 0x17
        /*003a*/ 	.short	(.L_15 - .L_14)
.L_14:
        /*003c*/ 	.word	0x00000000
        /*0040*/ 	.short	0x0001
        /*0042*/ 	.short	0x0004
        /*0044*/ 	.byte	0x00, 0xf0, 0x11, 0x00


	//----- nvinfo : EIATTR_KPARAM_INFO
	.align		4
.L_15:
        /*0048*/ 	.byte	0x04, 0x17
        /*004a*/ 	.short	(.L_17 - .L_16)
.L_16:
        /*004c*/ 	.word	0x00000000
        /*0050*/ 	.short	0x0000
        /*0052*/ 	.short	0x0000
        /*0054*/ 	.byte	0x00, 0xf0, 0x11, 0x00


	//----- nvinfo : EIATTR_SPARSE_MMA_MASK
	.align		4
.L_17:
        /*0058*/ 	.byte	0x03, 0x50
        /*005a*/ 	.short	0x0000


	//----- nvinfo : EIATTR_MAXREG_COUNT
	.align		4
        /*005c*/ 	.byte	0x03, 0x1b
        /*005e*/ 	.short	0x00ff


	//----- nvinfo : EIATTR_MERCURY_ISA_VERSION
	.align		4
        /*0060*/ 	.byte	0x03, 0x5f
        /*0062*/ 	.short	0x0101


	//----- nvinfo : EIATTR_VRC_CTA_INIT_COUNT
	.align		4
        /*0064*/ 	.byte	0x02, 0x4a
	.zero		1
	.zero		1


	//----- nvinfo : EIATTR_EXIT_INSTR_OFFSETS
	.align		4
        /*0068*/ 	.byte	0x04, 0x1c
        /*006a*/ 	.short	(.L_19 - .L_18)


	//   ....[0]....
.L_18:
        /*006c*/ 	.word	0x00000080


	//   ....[1]....
        /*0070*/ 	.word	0x00000520


	//   ....[2]....
        /*0074*/ 	.word	0x00000920


	//----- nvinfo : EIATTR_CRS_STACK_SIZE
	.align		4
.L_19:
        /*0078*/ 	.byte	0x04, 0x1e
        /*007a*/ 	.short	(.L_21 - .L_20)
.L_20:
        /*007c*/ 	.word	0x00000000


	//----- nvinfo : EIATTR_CBANK_PARAM_SIZE
	.align		4
.L_21:
        /*0080*/ 	.byte	0x03, 0x19
        /*0082*/ 	.short	0x001c


	//----- nvinfo : EIATTR_PARAM_CBANK
	.align		4
        /*0084*/ 	.byte	0x04, 0x0a
        /*0086*/ 	.short	(.L_23 - .L_22)
	.align		4
.L_22:
        /*0088*/ 	.word	index@(.nv.constant0._Z12evaluate_gpuiiPK4NodePhi)
        /*008c*/ 	.short	0x0380
        /*008e*/ 	.short	0x001c


	//----- nvinfo : EIATTR_SW_WAR
	.align		4
.L_23:
        /*0090*/ 	.byte	0x04, 0x36
        /*0092*/ 	.short	(.L_25 - .L_24)
.L_24:
        /*0094*/ 	.word	0x00000008
.L_25:


//--------------------- .nv.callgraph             --------------------------
	.section	.nv.callgraph,"",@"SHT_CUDA_CALLGRAPH"
	.align	4
	.sectionentsize	8
	.align		4
        /*0000*/ 	.word	0x00000000
	.align		4
        /*0004*/ 	.word	0xffffffff
	.align		4
        /*0008*/ 	.word	0x00000000
	.align		4
        /*000c*/ 	.word	0xfffffffe
	.align		4
        /*0010*/ 	.word	0x00000000
	.align		4
        /*0014*/ 	.word	0xfffffffd
	.align		4
        /*0018*/ 	.word	0x00000000
	.align		4
        /*001c*/ 	.word	0xfffffffc


//--------------------- .text._Z12evaluate_gpuiiPK4NodePhi --------------------------
	.section	.text._Z12evaluate_gpuiiPK4NodePhi,"ax",@progbits
	.align	128
        .global         _Z12evaluate_gpuiiPK4NodePhi
        .type           _Z12evaluate_gpuiiPK4NodePhi,@function
        .size           _Z12evaluate_gpuiiPK4NodePhi,(.L_x_8 - _Z12evaluate_gpuiiPK4NodePhi)
        .other          _Z12evaluate_gpuiiPK4NodePhi,@"STO_CUDA_ENTRY STV_DEFAULT"
_Z12evaluate_gpuiiPK4NodePhi:
.text._Z12evaluate_gpuiiPK4NodePhi:
[----:B------:R-:W0:Y:S01]  /*0000*/  LDC R1, c[0x0][0x37c] ;  /* 0x0000df00ff017b82 */ /* 0x000e220000000800 */
[----:B------:R-:W1:Y:S07]  /*0010*/  S2R R0, SR_TID.X ;  /* 0x0000000000007919 */ /* 0x000e6e0000002100 */
[----:B------:R-:W1:Y:S01]  /*0020*/  S2UR UR4, SR_CTAID.X ;  /* 0x00000000000479c3 */ /* 0x000e620000002500 */
[----:B------:R-:W2:Y:S01]  /*0030*/  LDCU UR5, c[0x0][0x398] ;  /* 0x00007300ff0577ac */ /* 0x000ea20008000800 */
[----:B0-----:R-:W-:-:S06]  /*0040*/  VIADD R1, R1, 0xffffffe8 ;  /* 0xffffffe801017836 */ /* 0x001fcc0000000000 */
[----:B------:R-:W1:Y:S02]  /*0050*/  LDC R19, c[0x0][0x360] ;  /* 0x0000d800ff137b82 */ /* 0x000e640000000800 */
[----:B-1----:R-:W-:-:S05]  /*0060*/  IMAD R19, R19, UR4, R0 ;  /* 0x0000000413137c24 */ /* 0x002fca000f8e0200 */
[----:B--2---:R-:W-:-:S13]  /*0070*/  ISETP.GE.AND P0, PT, R19, UR5, PT ;  /* 0x0000000513007c0c */ /* 0x004fda000bf06270 */
[----:B------:R-:W-:Y:S05]  /*0080*/  @P0 EXIT ;  /* 0x000000000000094d */ /* 0x000fea0003800000 */
[----:B------:R-:W0:Y:S01]  /*0090*/  LDC R2, c[0x0][0x380] ;  /* 0x0000e000ff027b82 */ /* 0x000e220000000800 */
[----:B------:R-:W1:Y:S07]  /*00a0*/  LDCU.64 UR4, c[0x0][0x358] ;  /* 0x00006b00ff0477ac */ /* 0x000e6e0008000a00 */
[----:B------:R-:W2:Y:S01]  /*00b0*/  LDC.64 R28, c[0x0][0x388] ;  /* 0x0000e200ff1c7b82 */ /* 0x000ea20000000a00 */
[----:B0-----:R-:W-:-:S04]  /*00c0*/  IABS R3, R2 ;  /* 0x0000000200037213 */ /* 0x001fc80000000000 */
[----:B------:R-:W0:Y:S08]  /*00d0*/  I2F.RP R0, R3 ;  /* 0x0000000300007306 */ /* 0x000e300000209400 */
[----:B0-----:R-:W0:Y:S02]  /*00e0*/  MUFU.RCP R0, R0 ;  /* 0x0000000000007308 */ /* 0x001e240000001000 */
[----:B0-----:R-:W-:-:S06]  /*00f0*/  VIADD R4, R0, 0xffffffe ;  /* 0x0ffffffe00047836 */ /* 0x001fcc0000000000 */
[----:B------:R0:W3:Y:S02]  /*0100*/  F2I.FTZ.U32.TRUNC.NTZ R5, R4 ;  /* 0x0000000400057305 */ /* 0x0000e4000021f000 */
[----:B0-----:R-:W-:Y:S02]  /*0110*/  IMAD.MOV.U32 R4, RZ, RZ, RZ ;  /* 0x000000ffff047224 */ /* 0x001fe400078e00ff */
[----:B---3--:R-:W-:-:S04]  /*0120*/  IMAD.MOV R6, RZ, RZ, -R5 ;  /* 0x000000ffff067224 */ /* 0x008fc800078e0a05 */
[----:B------:R-:W-:Y:S01]  /*0130*/  IMAD R7, R6, R3, RZ ;  /* 0x0000000306077224 */ /* 0x000fe200078e02ff */
[----:B------:R-:W-:-:S03]  /*0140*/  IABS R6, R19 ;  /* 0x0000001300067213 */ /* 0x000fc60000000000 */
[----:B------:R-:W-:-:S06]  /*0150*/  IMAD.HI.U32 R5, R5, R7, R4 ;  /* 0x0000000705057227 */ /* 0x000fcc00078e0004 */
[----:B------:R-:W-:-:S04]  /*0160*/  IMAD.HI.U32 R5, R5, R6, RZ ;  /* 0x0000000605057227 */ /* 0x000fc800078e00ff */
[----:B------:R-:W-:-:S04]  /*0170*/  IMAD.MOV R0, RZ, RZ, -R5 ;  /* 0x000000ffff007224 */ /* 0x000fc800078e0a05 */
[----:B------:R-:W-:-:S05]  /*0180*/  IMAD R0, R3, R0, R6 ;  /* 0x0000000003007224 */ /* 0x000fca00078e0206 */
[----:B------:R-:W-:-:S13]  /*0190*/  ISETP.GT.U32.AND P1, PT, R3, R0, PT ;  /* 0x000000000300720c */ /* 0x000fda0003f24070 */
[----:B------:R-:W-:Y:S02]  /*01a0*/  @!P1 IMAD.IADD R0, R0, 0x1, -R3 ;  /* 0x0000000100009824 */ /* 0x000fe400078e0a03 */
[----:B------:R-:W-:Y:S01]  /*01b0*/  @!P1 VIADD R5, R5, 0x1 ;  /* 0x0000000105059836 */ /* 0x000fe20000000000 */
[----:B------:R-:W-:Y:S02]  /*01c0*/  ISETP.NE.AND P1, PT, R2, RZ, PT ;  /* 0x000000ff0200720c */ /* 0x000fe40003f25270 */
[----:B------:R-:W-:Y:S02]  /*01d0*/  ISETP.GE.U32.AND P0, PT, R0, R3, PT ;  /* 0x000000030000720c */ /* 0x000fe40003f06070 */
[----:B------:R-:W-:-:S04]  /*01e0*/  LOP3.LUT R0, R19, R2, RZ, 0x3c, !PT ;  /* 0x0000000213007212 */ /* 0x000fc800078e3cff */
[----:B------:R-:W-:-:S07]  /*01f0*/  ISETP.GE.AND P2, PT, R0, RZ, PT ;  /* 0x000000ff0000720c */ /* 0x000fce0003f46270 */
[----:B------:R-:W-:-:S04]  /*0200*/  @P0 VIADD R5, R5, 0x1 ;  /* 0x0000000105050836 */ /* 0x000fc80000000000 */
[----:B------:R-:W-:-:S04]  /*0210*/  IMAD.MOV.U32 R21, RZ, RZ, R5 ;  /* 0x000000ffff157224 */ /* 0x000fc800078e0005 */
[----:B------:R-:W-:Y:S01]  /*0220*/  @!P2 IMAD.MOV R21, RZ, RZ, -R21 ;  /* 0x000000ffff15a224 */ /* 0x000fe200078e0a15 */
[----:B------:R-:W-:-:S05]  /*0230*/  @!P1 LOP3.LUT R21, RZ, R2, RZ, 0x33, !PT ;  /* 0x00000002ff159212 */ /* 0x000fca00078e33ff */
[----:B--2---:R-:W-:-:S05]  /*0240*/  IMAD.WIDE R28, R21, 0x15, R28 ;  /* 0x00000015151c7825 */ /* 0x004fca00078e021c */
[----:B-1----:R-:W2:Y:S04]  /*0250*/  LDG.E.U8 R0, desc[UR4][R28.64] ;  /* 0x000000041c007981 */ /* 0x002ea8000c1e1100 */
[----:B------:R-:W3:Y:S04]  /*0260*/  LDG.E.U8 R4, desc[UR4][R28.64+0x1] ;  /* 0x000001041c047981 */ /* 0x000ee8000c1e1100 */
[----:B------:R-:W4:Y:S04]  /*0270*/  LDG.E.U8 R6, desc[UR4][R28.64+0x2] ;  /* 0x000002041c067981 */ /* 0x000f28000c1e1100 */
[----:B------:R-:W5:Y:S04]  /*0280*/  LDG.E.U8 R8, desc[UR4][R28.64+0x3] ;  /* 0x000003041c087981 */ /* 0x000f68000c1e1100 */
        /* <DEDUP_REMOVED lines=16> */
[----:B------:R-:W5:Y:S01]  /*0390*/  LDG.E.U8 R17, desc[UR4][R28.64+0x14] ;  /* 0x000014041c117981 */ /* 0x000f62000c1e1100 */
[----:B------:R-:W-:-:S04]  /*03a0*/  IMAD.MOV R21, RZ, RZ, -R21 ;  /* 0x000000ffff157224 */ /* 0x000fc800078e0a15 */
[----:B------:R-:W-:-:S05]  /*03b0*/  IMAD R2, R2, R21, R19 ;  /* 0x0000001502027224 */ /* 0x000fca00078e0213 */
[----:B--2---:R-:W-:Y:S01]  /*03c0*/  ISETP.GE.AND P0, PT, R2, R0, PT ;  /* 0x000000000200720c */ /* 0x004fe20003f06270 */
[----:B------:R0:W-:Y:S04]  /*03d0*/  STL.U8 [R1], R0 ;  /* 0x0000000001007387 */ /* 0x0001e80000100000 */
[----:B---3--:R0:W-:Y:S04]  /*03e0*/  STL.U8 [R1+0x1], R4 ;  /* 0x0000010401007387 */ /* 0x0081e80000100000 */
[----:B----4-:R0:W-:Y:S04]  /*03f0*/  STL.U8 [R1+0x2], R6 ;  /* 0x0000020601007387 */ /* 0x0101e80000100000 */
[----:B-----5:R0:W-:Y:S04]  /*0400*/  STL.U8 [R1+0x3], R8 ;  /* 0x0000030801007387 */ /* 0x0201e80000100000 */
[----:B------:R0:W-:Y:S04]  /*0410*/  STL.U8 [R1+0x4], R10 ;  /* 0x0000040a01007387 */ /* 0x0001e80000100000 */
        /* <DEDUP_REMOVED lines=15> */
[----:B------:R0:W-:Y:S01]  /*0510*/  STL.U8 [R1+0x14], R17 ;  /* 0x0000141101007387 */ /* 0x0001e20000100000 */
[----:B------:R-:W-:Y:S05]  /*0520*/  @!P0 EXIT ;  /* 0x000000000000894d */ /* 0x000fea0003800000 */
[----:B0-----:R-:W0:Y:S01]  /*0530*/  LDC R3, c[0x0][0x384] ;  /* 0x0000e100ff037b82 */ /* 0x001e220000000800 */
[----:B------:R-:W-:Y:S01]  /*0540*/  BSSY.RECONVERGENT B0, `(.L_x_0) ;  /* 0x0000039000007945 */ /* 0x000fe20003800200 */
[----:B------:R-:W-:Y:S01]  /*0550*/  IMAD.MOV.U32 R5, RZ, RZ, 0x1 ;  /* 0x00000001ff057424 */ /* 0x000fe200078e00ff */
[----:B0-----:R-:W-:-:S04]  /*0560*/  ISETP.GE.AND P0, PT, R3, 0x1, PT ;  /* 0x000000010300780c */ /* 0x001fc80003f06270 */
[----:B------:R-:W-:-:S13]  /*0570*/  ISETP.EQ.OR P0, PT, R0, RZ, !P0 ;  /* 0x000000ff0000720c */ /* 0x000fda0004702670 */
[----:B------:R-:W-:Y:S05]  /*0580*/  @P0 BRA `(.L_x_1) ;  /* 0x0000000000d00947 */ /* 0x000fea0003800000 */
[----:B------:R-:W-:-:S05]  /*0590*/  IMAD.IADD R4, R1, 0x1, R2 ;  /* 0x0000000101047824 */ /* 0x000fca00078e0202 */
[----:B------:R-:W2:Y:S01]  /*05a0*/  LDL.U8 R7, [R4+0x1] ;  /* 0x0000010004077983 */ /* 0x000ea20000100000 */
[----:B------:R-:W-:Y:S01]  /*05b0*/  LOP3.LUT R3, R3, 0x7ffffffc, RZ, 0xc0, !PT ;  /* 0x7ffffffc03037812 */ /* 0x000fe200078ec0ff */
[----:B------:R-:W-:Y:S02]  /*05c0*/  IMAD.MOV.U32 R5, RZ, RZ, 0x1 ;  /* 0x00000001ff057424 */ /* 0x000fe400078e00ff */
[----:B------:R-:W-:Y:S02]  /*05d0*/  IMAD.MOV.U32 R2, RZ, RZ, RZ ;  /* 0x000000ffff027224 */ /* 0x000fe400078e00ff */
[----:B------:R-:W-:Y:S02]  /*05e0*/  IMAD.MOV R8, RZ, RZ, -R3 ;  /* 0x000000ffff087224 */ /* 0x000fe400078e0a03 */
[----:B--2---:R-:W-:Y:S02]  /*05f0*/  IMAD.IADD R11, R0, 0x1, R7 ;  /* 0x00000001000b7824 */ /* 0x004fe400078e0207 */
[----:B------:R-:W-:-:S07]  /*0600*/  IMAD.IADD R13, R7, 0x1, -R0 ;  /* 0x00000001070d7824 */ /* 0x000fce00078e0a00 */
.L_x_6:
[--C-:B------:R-:W-:Y:S01]  /*0610*/  IMAD.IADD R4, R1, 0x1, R2.reuse ;  /* 0x0000000101047824 */ /* 0x100fe200078e0202 */
[----:B------:R-:W0:Y:S05]  /*0620*/  LDC R10, c[0x0][0x384] ;  /* 0x0000e100ff0a7b82 */ /* 0x000e2a0000000800 */
[----:B------:R-:W2:Y:S01]  /*0630*/  LDL.U8 R4, [R4+0x1] ;  /* 0x0000010004047983 */ /* 0x000ea20000100000 */
[----:B------:R-:W-:Y:S02]  /*0640*/  IMAD.IADD R9, R11, 0x1, -R2 ;  /* 0x000000010b097824 */ /* 0x000fe400078e0a02 */
[----:B------:R-:W-:-:S05]  /*0650*/  VIADD R7, R2, 0x1 ;  /* 0x0000000102077836 */ /* 0x000fca0000000000 */
[----:B------:R-:W-:Y:S02]  /*0660*/  ISETP.NE.AND P2, PT, R7, R0, PT ;  /* 0x000000000700720c */ /* 0x000fe40003f45270 */
[----:B0-----:R-:W-:Y:S02]  /*0670*/  ISETP.GE.U32.AND P0, PT, R10, 0x4, PT ;  /* 0x000000040a00780c */ /* 0x001fe40003f06070 */
[----:B--2---:R-:W-:Y:S01]  /*0680*/  ISETP.NE.AND P1, PT, R9, R4, PT ;  /* 0x000000040900720c */ /* 0x004fe20003f25270 */
[----:B------:R-:W-:Y:S02]  /*0690*/  IMAD.IADD R9, R13, 0x1, R2 ;  /* 0x000000010d097824 */ /* 0x000fe400078e0202 */
[----:B------:R-:W-:-:S03]  /*06a0*/  IMAD.MOV.U32 R2, RZ, RZ, R7 ;  /* 0x000000ffff027224 */ /* 0x000fc600078e0007 */
[----:B------:R-:W-:-:S05]  /*06b0*/  ISETP.NE.AND P1, PT, R9, R4, P1 ;  /* 0x000000040900720c */ /* 0x000fca0000f25270 */
[----:B------:R-:W-:Y:S08]  /*06c0*/  @!P0 BRA `(.L_x_2) ;  /* 0x0000000000748947 */ /* 0x000ff00003800000 */
[----:B------:R-:W-:-:S05]  /*06d0*/  IMAD.MOV R4, RZ, RZ, -R3 ;  /* 0x000000ffff047224 */ /* 0x000fca00078e0a03 */
[----:B------:R-:W-:Y:S01]  /*06e0*/  ISETP.GE.AND P0, PT, R4, RZ, PT ;  /* 0x000000ff0400720c */ /* 0x000fe20003f06270 */
[----:B------:R-:W-:-:S12]  /*06f0*/  IMAD.MOV.U32 R4, RZ, RZ, R8 ;  /* 0x000000ffff047224 */ /* 0x000fd800078e0008 */
[----:B------:R-:W-:Y:S05]  /*0700*/  @P0 BRA `(.L_x_3) ;  /* 0x0000000000540947 */ /* 0x000fea0003800000 */
[----:B------:R-:W-:Y:S01]  /*0710*/  IMAD.MOV R6, RZ, RZ, -R4 ;  /* 0x000000ffff067224 */ /* 0x000fe200078e0a04 */
[----:B------:R-:W-:-:S04]  /*0720*/  PLOP3.LUT P0, PT, PT, PT, PT, 0x80, 0x8 ;  /* 0x000000000008781c */ /* 0x000fc80003f0f070 */
[----:B------:R-:W-:-:S13]  /*0730*/  ISETP.GT.AND P3, PT, R6, 0xc, PT ;  /* 0x0000000c0600780c */ /* 0x000fda0003f64270 */
[----:B------:R-:W-:Y:S05]  /*0740*/  @!P3 BRA `(.L_x_4) ;  /* 0x000000000020b947 */ /* 0x000fea0003800000 */
[----:B------:R-:W-:-:S13]  /*0750*/  PLOP3.LUT P0, PT, PT, PT, PT, 0x8, 0x80 ;  /* 0x000000000080781c */ /* 0x000fda0003f0e170 */
.L_x_5:
[----:B------:R-:W-:Y:S01]  /*0760*/  VIADD R4, R4, 0x10 ;  /* 0x0000001004047836 */ /* 0x000fe20000000000 */
[----:B------:R-:W-:-:S04]  /*0770*/  SEL R5, R5, RZ, P1 ;  /* 0x000000ff05057207 */ /* 0x000fc80000800000 */
[----:B------:R-:W-:Y:S02]  /*0780*/  ISETP.GE.AND P3, PT, R4, -0xc, PT ;  /* 0xfffffff40400780c */ /* 0x000fe40003f66270 */
[----:B------:R-:W-:-:S04]  /*0790*/  SEL R5, R5, RZ, P1 ;  /* 0x000000ff05057207 */ /* 0x000fc80000800000 */
[----:B------:R-:W-:-:S04]  /*07a0*/  SEL R5, R5, RZ, P1 ;  /* 0x000000ff05057207 */ /* 0x000fc80000800000 */
[----:B------:R-:W-:-:S03]  /*07b0*/  SEL R5, R5, RZ, P1 ;  /* 0x000000ff05057207 */ /* 0x000fc60000800000 */
[----:B------:R-:W-:Y:S05]  /*07c0*/  @!P3 BRA `(.L_x_5) ;  /* 0xfffffffc00e4b947 */ /* 0x000fea000383ffff */
.L_x_4:
[----:B------:R-:W-:-:S05]  /*07d0*/  IMAD.MOV R6, RZ, RZ, -R4 ;  /* 0x000000ffff067224 */ /* 0x000fca00078e0a04 */
[----:B------:R-:W-:-:S13]  /*07e0*/  ISETP.GT.AND P3, PT, R6, 0x4, PT ;  /* 0x000000040600780c */ /* 0x000fda0003f64270 */
[----:B------:R-:W-:Y:S01]  /*07f0*/  @P3 VIADD R4, R4, 0x8 ;  /* 0x0000000804043836 */ /* 0x000fe20000000000 */
[----:B------:R-:W-:Y:S02]  /*0800*/  @P3 PLOP3.LUT P0, PT, PT, PT, PT, 0x8, 0x80 ;  /* 0x000000000080381c */ /* 0x000fe40003f0e170 */
[----:B------:R-:W-:Y:S02]  /*0810*/  @P3 SEL R6, R5, RZ, P1 ;  /* 0x000000ff05063207 */ /* 0x000fe40000800000 */
[----:B------:R-:W-:Y:S02]  /*0820*/  ISETP.NE.OR P0, PT, R4, RZ, P0 ;  /* 0x000000ff0400720c */ /* 0x000fe40000705670 */
[----:B------:R-:W-:-:S04]  /*0830*/  @P3 SEL R6, R6, RZ, P1 ;  /* 0x000000ff06063207 */ /* 0x000fc80000800000 */
[----:B------:R-:W-:-:S07]  /*0840*/  @P3 PRMT R5, R6, 0x7610, R5 ;  /* 0x0000761006053816 */ /* 0x000fce0000000005 */
[----:B------:R-:W-:Y:S05]  /*0850*/  @!P0 BRA `(.L_x_2) ;  /* 0x0000000000108947 */ /* 0x000fea0003800000 */
.L_x_3:
[----:B------:R-:W-:Y:S01]  /*0860*/  VIADD R4, R4, 0x4 ;  /* 0x0000000404047836 */ /* 0x000fe20000000000 */
[----:B------:R-:W-:-:S04]  /*0870*/  SEL R5, R5, RZ, P1 ;  /* 0x000000ff05057207 */ /* 0x000fc80000800000 */
[----:B------:R-:W-:-:S13]  /*0880*/  ISETP.NE.AND P0, PT, R4, RZ, PT ;  /* 0x000000ff0400720c */ /* 0x000fda0003f05270 */
[----:B------:R-:W-:Y:S05]  /*0890*/  @P0 BRA `(.L_x_3) ;  /* 0xfffffffc00f00947 */ /* 0x000fea000383ffff */
.L_x_2:
[----:B------:R-:W-:-:S13]  /*08a0*/  LOP3.LUT P0, RZ, R10, 0x3, RZ, 0xc0, !PT ;  /* 0x000000030aff7812 */ /* 0x000fda000780c0ff */
[----:B------:R-:W-:Y:S01]  /*08b0*/  @P0 SEL R5, R5, RZ, P1 ;  /* 0x000000ff05050207 */ /* 0x000fe20000800000 */
[----:B------:R-:W-:Y:S06]  /*08c0*/  @P2 BRA `(.L_x_6) ;  /* 0xfffffffc00502947 */ /* 0x000fec000383ffff */
.L_x_1:
[----:B------:R-:W-:Y:S05]  /*08d0*/  BSYNC.RECONVERGENT B0 ;  /* 0x0000000000007941 */ /* 0x000fea0003800200 */
.L_x_0:
[----:B------:R-:W0:Y:S02]  /*08e0*/  LDCU.64 UR6, c[0x0][0x390] ;  /* 0x00007200ff0677ac */ /* 0x000e240008000a00 */
[----:B0-----:R-:W-:-:S04]  /*08f0*/  IADD3 R2, P0, PT, R19, UR6, RZ ;  /* 0x0000000613027c10 */ /* 0x001fc8000ff1e0ff */
[----:B------:R-:W-:-:S05]  /*0900*/  LEA.HI.X.SX32 R3, R19, UR7, 0x1, P0 ;  /* 0x0000000713037c11 */ /* 0x000fca00080f0eff */
[----:B------:R-:W-:Y:S01]  /*0910*/  STG.E.U8 desc[UR4][R2.64], R5 ;  /* 0x0000000502007986 */ /* 0x000fe2000c101104 */
[----:B------:R-:W-:Y:S05]  /*0920*/  EXIT ;  /* 0x000000000000794d */ /* 0x000fea0003800000 */
.L_x_7:
[----:B------:R-:W-:-:S00]  /*0930*/  BRA `(.L_x_7) ;  /* 0xfffffffc00fc7947 */ /* 0x000fc0000383ffff */
[----:B------:R-:W-:-:S00]  /*0940*/  NOP ;  /* 0x0000000000007918 */ /* 0x000fc00000000000 */
        /* <DEDUP_REMOVED lines=11> */
.L_x_8:


//--------------------- .nv.shared.reserved.0     --------------------------
	.section	.nv.shared.reserved.0,"aw",@nobits
	.weak		__nv_reservedSMEM_offset_0_alias
	.size		__nv_reservedSMEM_offset_0_alias, 0, 64
	.other		__nv_reservedSMEM_offset_0_alias,@"STO_CUDA_RESERVED_SHARED STV_DEFAULT"
__nv_reservedSMEM_offset_0_alias:
	.zero		0
	.zero		64


//--------------------- .nv.constant0._Z12evaluate_gpuiiPK4NodePhi --------------------------
	.section	.nv.constant0._Z12evaluate_gpuiiPK4NodePhi,"a",@progbits
	.sectionflags	@""
	.align	4
.nv.constant0._Z12evaluate_gpuiiPK4NodePhi:
	.zero		924


//--------------------- SYMBOLS --------------------------

	.type		.nv.reservedSmem.offset0,@object
	.size		.nv.reservedSmem.offset0,0x4
